//
// Generated by NVIDIA NVVM Compiler
//
// Compiler Build ID: CL-36424714
// Cuda compilation tools, release 13.0, V13.0.88
// Based on NVVM 20.0.0
//

.version 9.0
.target sm_100
.address_size 64

	// .globl	_Z8kernel_1v

.visible .entry _Z8kernel_1v()
{


	ret;

}
	// .globl	_Z8kernel_2v
.visible .entry _Z8kernel_2v()
{


	ret;

}
	// .globl	_Z8kernel_3v
.visible .entry _Z8kernel_3v()
{


	ret;

}
	// .globl	_Z8kernel_4v
.visible .entry _Z8kernel_4v()
{


	ret;

}
	// .globl	_Z12foo_kernel_1v
.visible .entry _Z12foo_kernel_1v()
{


	ret;

}
	// .globl	_Z12foo_kernel_2v
.visible .entry _Z12foo_kernel_2v()
{


	ret;

}
	// .globl	_Z12foo_kernel_3v
.visible .entry _Z12foo_kernel_3v()
{


	ret;

}
	// .globl	_Z12foo_kernel_4v
.visible .entry _Z12foo_kernel_4v()
{


	ret;

}
	// .globl	_Z6kernelPff
.visible .entry _Z6kernelPff(
	.param .u64 .ptr .align 1 _Z6kernelPff_param_0,
	.param .f32 _Z6kernelPff_param_1
)
{


	ret;

}
	// .globl	_Z9set_arrayPddm
.visible .entry _Z9set_arrayPddm(
	.param .u64 .ptr .align 1 _Z9set_arrayPddm_param_0,
	.param .f64 _Z9set_arrayPddm_param_1,
	.param .u64 _Z9set_arrayPddm_param_2
)
{


	ret;

}
	// .globl	_Z11STREAM_CopyPdS_m
.visible .entry _Z11STREAM_CopyPdS_m(
	.param .u64 .ptr .align 1 _Z11STREAM_CopyPdS_m_param_0,
	.param .u64 .ptr .align 1 _Z11STREAM_CopyPdS_m_param_1,
	.param .u64 _Z11STREAM_CopyPdS_m_param_2
)
{


	ret;

}
	// .globl	_Z21STREAM_Copy_OptimizedPdS_m
.visible .entry _Z21STREAM_Copy_OptimizedPdS_m(
	.param .u64 .ptr .align 1 _Z21STREAM_Copy_OptimizedPdS_m_param_0,
	.param .u64 .ptr .align 1 _Z21STREAM_Copy_OptimizedPdS_m_param_1,
	.param .u64 _Z21STREAM_Copy_OptimizedPdS_m_param_2
)
{


	ret;

}
	// .globl	_Z15kernel_ctst2184v
.visible .entry _Z15kernel_ctst2184v()
{


	ret;

}


// ===== COMPILED SASS (sm_100) =====

	.target	sm_100

	.elftype	@"ET_EXEC"


//--------------------- .note.nv.tkinfo           --------------------------
	.section	.note.nv.tkinfo,"",@"SHT_NOTE"
	.sectionflags	@"SHF_NOTE_NV_TKINFO"
	.tkinfo
        /*0018*/ 	.word	0x00000002
        /*0030*/ 	.string	""
        /*0030*/ 	.string	"ptxas"
        /*0030*/ 	.string	"Cuda compilation tools, release 13.0, V13.0.88"
        /*0030*/ 	.string	"Build cuda_13.0.r13.0/compiler.36424714_0"
        /*0030*/ 	.string	"-arch sm_100 -m 64 "



//--------------------- .note.nv.cuinfo           --------------------------
	.section	.note.nv.cuinfo,"",@"SHT_NOTE"
	.sectionflags	@"SHF_NOTE_NV_CUINFO"
        /*0018*/ 	.short	0x0002
        /*001a*/ 	.short	0x0064
        /*001c*/ 	.short	0x0082
	.zero		2


//--------------------- .nv.info                  --------------------------
	.section	.nv.info,"",@"SHT_CUDA_INFO"
	.align	4


	//----- nvinfo : EIATTR_REGCOUNT
	.align		4
        /*0000*/ 	.byte	0x04, 0x2f
        /*0002*/ 	.short	(.L_1 - .L_0)
	.align		4
.L_0:
        /*0004*/ 	.word	index@(_Z8kernel_1v)
        /*0008*/ 	.word	0x00000004


	//----- nvinfo : EIATTR_FRAME_SIZE
	.align		4
.L_1:
        /*000c*/ 	.byte	0x04, 0x11
        /*000e*/ 	.short	(.L_3 - .L_2)
	.align		4
.L_2:
        /*0010*/ 	.word	index@(_Z8kernel_1v)
        /*0014*/ 	.word	0x00000000


	//----- nvinfo : EIATTR_REGCOUNT
	.align		4
.L_3:
        /*0018*/ 	.byte	0x04, 0x2f
        /*001a*/ 	.short	(.L_5 - .L_4)
	.align		4
.L_4:
        /*001c*/ 	.word	index@(_Z8kernel_2v)
        /*0020*/ 	.word	0x00000004


	//----- nvinfo : EIATTR_FRAME_SIZE
	.align		4
.L_5:
        /*0024*/ 	.byte	0x04, 0x11
        /*0026*/ 	.short	(.L_7 - .L_6)
	.align		4
.L_6:
        /*0028*/ 	.word	index@(_Z8kernel_2v)
        /*002c*/ 	.word	0x00000000


	//----- nvinfo : EIATTR_REGCOUNT
	.align		4
.L_7:
        /*0030*/ 	.byte	0x04, 0x2f
        /*0032*/ 	.short	(.L_9 - .L_8)
	.align		4
.L_8:
        /*0034*/ 	.word	index@(_Z8kernel_3v)
        /*0038*/ 	.word	0x00000004


	//----- nvinfo : EIATTR_FRAME_SIZE
	.align		4
.L_9:
        /*003c*/ 	.byte	0x04, 0x11
        /*003e*/ 	.short	(.L_11 - .L_10)
	.align		4
.L_10:
        /*0040*/ 	.word	index@(_Z8kernel_3v)
        /*0044*/ 	.word	0x00000000


	//----- nvinfo : EIATTR_REGCOUNT
	.align		4
.L_11:
        /*0048*/ 	.byte	0x04, 0x2f
        /*004a*/ 	.short	(.L_13 - .L_12)
	.align		4
.L_12:
        /*004c*/ 	.word	index@(_Z8kernel_4v)
        /*0050*/ 	.word	0x00000004


	//----- nvinfo : EIATTR_FRAME_SIZE
	.align		4
.L_13:
        /*0054*/ 	.byte	0x04, 0x11
        /*0056*/ 	.short	(.L_15 - .L_14)
	.align		4
.L_14:
        /*0058*/ 	.word	index@(_Z8kernel_4v)
        /*005c*/ 	.word	0x00000000


	//----- nvinfo : EIATTR_REGCOUNT
	.align		4
.L_15:
        /*0060*/ 	.byte	0x04, 0x2f
        /*0062*/ 	.short	(.L_17 - .L_16)
	.align		4
.L_16:
        /*0064*/ 	.word	index@(_Z12foo_kernel_1v)
        /*0068*/ 	.word	0x00000004


	//----- nvinfo : EIATTR_FRAME_SIZE
	.align		4
.L_17:
        /*006c*/ 	.byte	0x04, 0x11
        /*006e*/ 	.short	(.L_19 - .L_18)
	.align		4
.L_18:
        /*0070*/ 	.word	index@(_Z12foo_kernel_1v)
        /*0074*/ 	.word	0x00000000


	//----- nvinfo : EIATTR_REGCOUNT
	.align		4
.L_19:
        /*0078*/ 	.byte	0x04, 0x2f
        /*007a*/ 	.short	(.L_21 - .L_20)
	.align		4
.L_20:
        /*007c*/ 	.word	index@(_Z12foo_kernel_2v)
        /*0080*/ 	.word	0x00000004


	//----- nvinfo : EIATTR_FRAME_SIZE
	.align		4
.L_21:
        /*0084*/ 	.byte	0x04, 0x11
        /*0086*/ 	.short	(.L_23 - .L_22)
	.align		4
.L_22:
        /*0088*/ 	.word	index@(_Z12foo_kernel_2v)
        /*008c*/ 	.word	0x00000000


	//----- nvinfo : EIATTR_REGCOUNT
	.align		4
.L_23:
        /*0090*/ 	.byte	0x04, 0x2f
        /*0092*/ 	.short	(.L_25 - .L_24)
	.align		4
.L_24:
        /*0094*/ 	.word	index@(_Z12foo_kernel_3v)
        /*0098*/ 	.word	0x00000004


	//----- nvinfo : EIATTR_FRAME_SIZE
	.align		4
.L_25:
        /*009c*/ 	.byte	0x04, 0x11
        /*009e*/ 	.short	(.L_27 - .L_26)
	.align		4
.L_26:
        /*00a0*/ 	.word	index@(_Z12foo_kernel_3v)
        /*00a4*/ 	.word	0x00000000


	//----- nvinfo : EIATTR_REGCOUNT
	.align		4
.L_27:
        /*00a8*/ 	.byte	0x04, 0x2f
        /*00aa*/ 	.short	(.L_29 - .L_28)
	.align		4
.L_28:
        /*00ac*/ 	.word	index@(_Z12foo_kernel_4v)
        /*00b0*/ 	.word	0x00000004


	//----- nvinfo : EIATTR_FRAME_SIZE
	.align		4
.L_29:
        /*00b4*/ 	.byte	0x04, 0x11
        /*00b6*/ 	.short	(.L_31 - .L_30)
	.align		4
.L_30:
        /*00b8*/ 	.word	index@(_Z12foo_kernel_4v)
        /*00bc*/ 	.word	0x00000000


	//----- nvinfo : EIATTR_REGCOUNT
	.align		4
.L_31:
        /*00c0*/ 	.byte	0x04, 0x2f
        /*00c2*/ 	.short	(.L_33 - .L_32)
	.align		4
.L_32:
        /*00c4*/ 	.word	index@(_Z6kernelPff)
        /*00c8*/ 	.word	0x00000004


	//----- nvinfo : EIATTR_FRAME_SIZE
	.align		4
.L_33:
        /*00cc*/ 	.byte	0x04, 0x11
        /*00ce*/ 	.short	(.L_35 - .L_34)
	.align		4
.L_34:
        /*00d0*/ 	.word	index@(_Z6kernelPff)
        /*00d4*/ 	.word	0x00000000


	//----- nvinfo : EIATTR_REGCOUNT
	.align		4
.L_35:
        /*00d8*/ 	.byte	0x04, 0x2f
        /*00da*/ 	.short	(.L_37 - .L_36)
	.align		4
.L_36:
        /*00dc*/ 	.word	index@(_Z9set_arrayPddm)
        /*00e0*/ 	.word	0x00000004


	//----- nvinfo : EIATTR_FRAME_SIZE
	.align		4
.L_37:
        /*00e4*/ 	.byte	0x04, 0x11
        /*00e6*/ 	.short	(.L_39 - .L_38)
	.align		4
.L_38:
        /*00e8*/ 	.word	index@(_Z9set_arrayPddm)
        /*00ec*/ 	.word	0x00000000


	//----- nvinfo : EIATTR_REGCOUNT
	.align		4
.L_39:
        /*00f0*/ 	.byte	0x04, 0x2f
        /*00f2*/ 	.short	(.L_41 - .L_40)
	.align		4
.L_40:
        /*00f4*/ 	.word	index@(_Z11STREAM_CopyPdS_m)
        /*00f8*/ 	.word	0x00000004


	//----- nvinfo : EIATTR_FRAME_SIZE
	.align		4
.L_41:
        /*00fc*/ 	.byte	0x04, 0x11
        /*00fe*/ 	.short	(.L_43 - .L_42)
	.align		4
.L_42:
        /*0100*/ 	.word	index@(_Z11STREAM_CopyPdS_m)
        /*0104*/ 	.word	0x00000000


	//----- nvinfo : EIATTR_REGCOUNT
	.align		4
.L_43:
        /*0108*/ 	.byte	0x04, 0x2f
        /*010a*/ 	.short	(.L_45 - .L_44)
	.align		4
.L_44:
        /*010c*/ 	.word	index@(_Z21STREAM_Copy_OptimizedPdS_m)
        /*0110*/ 	.word	0x00000004


	//----- nvinfo : EIATTR_FRAME_SIZE
	.align		4
.L_45:
        /*0114*/ 	.byte	0x04, 0x11
        /*0116*/ 	.short	(.L_47 - .L_46)
	.align		4
.L_46:
        /*0118*/ 	.word	index@(_Z21STREAM_Copy_OptimizedPdS_m)
        /*011c*/ 	.word	0x00000000


	//----- nvinfo : EIATTR_REGCOUNT
	.align		4
.L_47:
        /*0120*/ 	.byte	0x04, 0x2f
        /*0122*/ 	.short	(.L_49 - .L_48)
	.align		4
.L_48:
        /*0124*/ 	.word	index@(_Z15kernel_ctst2184v)
        /*0128*/ 	.word	0x00000004


	//----- nvinfo : EIATTR_FRAME_SIZE
	.align		4
.L_49:
        /*012c*/ 	.byte	0x04, 0x11
        /*012e*/ 	.short	(.L_51 - .L_50)
	.align		4
.L_50:
        /*0130*/ 	.word	index@(_Z15kernel_ctst2184v)
        /*0134*/ 	.word	0x00000000


	//----- nvinfo : EIATTR_MIN_STACK_SIZE
	.align		4
.L_51:
        /*0138*/ 	.byte	0x04, 0x12
        /*013a*/ 	.short	(.L_53 - .L_52)
	.align		4
.L_52:
        /*013c*/ 	.word	index@(_Z15kernel_ctst2184v)
        /*0140*/ 	.word	0x00000000


	//----- nvinfo : EIATTR_MIN_STACK_SIZE
	.align		4
.L_53:
        /*0144*/ 	.byte	0x04, 0x12
        /*0146*/ 	.short	(.L_55 - .L_54)
	.align		4
.L_54:
        /*0148*/ 	.word	index@(_Z21STREAM_Copy_OptimizedPdS_m)
        /*014c*/ 	.word	0x00000000


	//----- nvinfo : EIATTR_MIN_STACK_SIZE
	.align		4
.L_55:
        /*0150*/ 	.byte	0x04, 0x12
        /*0152*/ 	.short	(.L_57 - .L_56)
	.align		4
.L_56:
        /*0154*/ 	.word	index@(_Z11STREAM_CopyPdS_m)
        /*0158*/ 	.word	0x00000000


	//----- nvinfo : EIATTR_MIN_STACK_SIZE
	.align		4
.L_57:
        /*015c*/ 	.byte	0x04, 0x12
        /*015e*/ 	.short	(.L_59 - .L_58)
	.align		4
.L_58:
        /*0160*/ 	.word	index@(_Z9set_arrayPddm)
        /*0164*/ 	.word	0x00000000


	//----- nvinfo : EIATTR_MIN_STACK_SIZE
	.align		4
.L_59:
        /*0168*/ 	.byte	0x04, 0x12
        /*016a*/ 	.short	(.L_61 - .L_60)
	.align		4
.L_60:
        /*016c*/ 	.word	index@(_Z6kernelPff)
        /*0170*/ 	.word	0x00000000


	//----- nvinfo : EIATTR_MIN_STACK_SIZE
	.align		4
.L_61:
        /*0174*/ 	.byte	0x04, 0x12
        /*0176*/ 	.short	(.L_63 - .L_62)
	.align		4
.L_62:
        /*0178*/ 	.word	index@(_Z12foo_kernel_4v)
        /*017c*/ 	.word	0x00000000


	//----- nvinfo : EIATTR_MIN_STACK_SIZE
	.align		4
.L_63:
        /*0180*/ 	.byte	0x04, 0x12
        /*0182*/ 	.short	(.L_65 - .L_64)
	.align		4
.L_64:
        /*0184*/ 	.word	index@(_Z12foo_kernel_3v)
        /*0188*/ 	.word	0x00000000


	//----- nvinfo : EIATTR_MIN_STACK_SIZE
	.align		4
.L_65:
        /*018c*/ 	.byte	0x04, 0x12
        /*018e*/ 	.short	(.L_67 - .L_66)
	.align		4
.L_66:
        /*0190*/ 	.word	index@(_Z12foo_kernel_2v)
        /*0194*/ 	.word	0x00000000


	//----- nvinfo : EIATTR_MIN_STACK_SIZE
	.align		4
.L_67:
        /*0198*/ 	.byte	0x04, 0x12
        /*019a*/ 	.short	(.L_69 - .L_68)
	.align		4
.L_68:
        /*019c*/ 	.word	index@(_Z12foo_kernel_1v)
        /*01a0*/ 	.word	0x00000000


	//----- nvinfo : EIATTR_MIN_STACK_SIZE
	.align		4
.L_69:
        /*01a4*/ 	.byte	0x04, 0x12
        /*01a6*/ 	.short	(.L_71 - .L_70)
	.align		4
.L_70:
        /*01a8*/ 	.word	index@(_Z8kernel_4v)
        /*01ac*/ 	.word	0x00000000


	//----- nvinfo : EIATTR_MIN_STACK_SIZE
	.align		4
.L_71:
        /*01b0*/ 	.byte	0x04, 0x12
        /*01b2*/ 	.short	(.L_73 - .L_72)
	.align		4
.L_72:
        /*01b4*/ 	.word	index@(_Z8kernel_3v)
        /*01b8*/ 	.word	0x00000000


	//----- nvinfo : EIATTR_MIN_STACK_SIZE
	.align		4
.L_73:
        /*01bc*/ 	.byte	0x04, 0x12
        /*01be*/ 	.short	(.L_75 - .L_74)
	.align		4
.L_74:
        /*01c0*/ 	.word	index@(_Z8kernel_2v)
        /*01c4*/ 	.word	0x00000000


	//----- nvinfo : EIATTR_MIN_STACK_SIZE
	.align		4
.L_75:
        /*01c8*/ 	.byte	0x04, 0x12
        /*01ca*/ 	.short	(.L_77 - .L_76)
	.align		4
.L_76:
        /*01cc*/ 	.word	index@(_Z8kernel_1v)
        /*01d0*/ 	.word	0x00000000
.L_77:


//--------------------- .nv.compat                --------------------------
	.section	.nv.compat,"",@"SHT_CUDA_COMPAT_INFO"
	.align	4
        /*0000*/ 	.byte	0x02, 0x09, 0x00, 0x00, 0x02, 0x02, 0x01, 0x00, 0x02, 0x05, 0x05, 0x00, 0x03, 0x07, 0x01, 0x01
        /*0010*/ 	.byte	0x02, 0x03, 0x00, 0x00, 0x02, 0x06, 0x01, 0x00, 0x04, 0x0b, 0x08, 0x00, 0x09, 0x00, 0x00, 0x00
        /*0020*/ 	.byte	0x00, 0x00, 0x00, 0x00


//--------------------- .nv.info._Z15kernel_ctst2184v --------------------------
	.section	.nv.info._Z15kernel_ctst2184v,"",@"SHT_CUDA_INFO"
	.sectionflags	@""
	.align	4


	//----- nvinfo : EIATTR_CUDA_API_VERSION
	.align		4
        /*0000*/ 	.byte	0x04, 0x37
        /*0002*/ 	.short	(.L_79 - .L_78)
.L_78:
        /*0004*/ 	.word	0x00000082


	//----- nvinfo : EIATTR_SPARSE_MMA_MASK
	.align		4
.L_79:
        /*0008*/ 	.byte	0x03, 0x50
        /*000a*/ 	.short	0x0000


	//----- nvinfo : EIATTR_MAXREG_COUNT
	.align		4
        /*000c*/ 	.byte	0x03, 0x1b
        /*000e*/ 	.short	0x00ff


	//----- nvinfo : EIATTR_MERCURY_ISA_VERSION
	.align		4
        /*0010*/ 	.byte	0x03, 0x5f
        /*0012*/ 	.short	0x0101


	//----- nvinfo : EIATTR_VRC_CTA_INIT_COUNT
	.align		4
        /*0014*/ 	.byte	0x02, 0x4a
	.zero		1
	.zero		1


	//----- nvinfo : EIATTR_EXIT_INSTR_OFFSETS
	.align		4
        /*0018*/ 	.byte	0x04, 0x1c
        /*001a*/ 	.short	(.L_81 - .L_80)


	//   ....[0]....
.L_80:
        /*001c*/ 	.word	0x00000010


	//----- nvinfo : EIATTR_SW_WAR
	.align		4
.L_81:
        /*0020*/ 	.byte	0x04, 0x36
        /*0022*/ 	.short	(.L_83 - .L_82)
.L_82:
        /*0024*/ 	.word	0x00000008
.L_83:


//--------------------- .nv.info._Z21STREAM_Copy_OptimizedPdS_m --------------------------
	.section	.nv.info._Z21STREAM_Copy_OptimizedPdS_m,"",@"SHT_CUDA_INFO"
	.sectionflags	@""
	.align	4


	//----- nvinfo : EIATTR_CUDA_API_VERSION
	.align		4
        /*0000*/ 	.byte	0x04, 0x37
        /*0002*/ 	.short	(.L_85 - .L_84)
.L_84:
        /*0004*/ 	.word	0x00000082


	//----- nvinfo : EIATTR_KPARAM_INFO
	.align		4
.L_85:
        /*0008*/ 	.byte	0x04, 0x17
        /*000a*/ 	.short	(.L_87 - .L_86)
.L_86:
        /*000c*/ 	.word	0x00000000
        /*0010*/ 	.short	0x0002
        /*0012*/ 	.short	0x0010
        /*0014*/ 	.byte	0x00, 0xf0, 0x21, 0x00


	//----- nvinfo : EIATTR_KPARAM_INFO
	.align		4
.L_87:
        /*0018*/ 	.byte	0x04, 0x17
        /*001a*/ 	.short	(.L_89 - .L_88)
.L_88:
        /*001c*/ 	.word	0x00000000
        /*0020*/ 	.short	0x0001
        /*0022*/ 	.short	0x0008
        /*0024*/ 	.byte	0x00, 0xf5, 0x21, 0x00


	//----- nvinfo : EIATTR_KPARAM_INFO
	.align		4
.L_89:
        /*0028*/ 	.byte	0x04, 0x17
        /*002a*/ 	.short	(.L_91 - .L_90)
.L_90:
        /*002c*/ 	.word	0x00000000
        /*0030*/ 	.short	0x0000
        /*0032*/ 	.short	0x0000
        /*0034*/ 	.byte	0x00, 0xf5, 0x21, 0x00


	//----- nvinfo : EIATTR_SPARSE_MMA_MASK
	.align		4
.L_91:
        /*0038*/ 	.byte	0x03, 0x50
        /*003a*/ 	.short	0x0000


	//----- nvinfo : EIATTR_MAXREG_COUNT
	.align		4
        /*003c*/ 	.byte	0x03, 0x1b
        /*003e*/ 	.short	0x00ff


	//----- nvinfo : EIATTR_MERCURY_ISA_VERSION
	.align		4
        /*0040*/ 	.byte	0x03, 0x5f
        /*0042*/ 	.short	0x0101


	//----- nvinfo : EIATTR_VRC_CTA_INIT_COUNT
	.align		4
        /*0044*/ 	.byte	0x02, 0x4a
	.zero		1
	.zero		1


	//----- nvinfo : EIATTR_EXIT_INSTR_OFFSETS
	.align		4
        /*0048*/ 	.byte	0x04, 0x1c
        /*004a*/ 	.short	(.L_93 - .L_92)


	//   ....[0]....
.L_92:
        /*004c*/ 	.word	0x00000010


	//----- nvinfo : EIATTR_CBANK_PARAM_SIZE
	.align		4
.L_93:
        /*0050*/ 	.byte	0x03, 0x19
        /*0052*/ 	.short	0x0018


	//----- nvinfo : EIATTR_PARAM_CBANK
	.align		4
        /*0054*/ 	.byte	0x04, 0x0a
        /*0056*/ 	.short	(.L_95 - .L_94)
	.align		4
.L_94:
        /*0058*/ 	.word	index@(.nv.constant0._Z21STREAM_Copy_OptimizedPdS_m)
        /*005c*/ 	.short	0x0380
        /*005e*/ 	.short	0x0018


	//----- nvinfo : EIATTR_SW_WAR
	.align		4
.L_95:
        /*0060*/ 	.byte	0x04, 0x36
        /*0062*/ 	.short	(.L_97 - .L_96)
.L_96:
        /*0064*/ 	.word	0x00000008
.L_97:


//--------------------- .nv.info._Z11STREAM_CopyPdS_m --------------------------
	.section	.nv.info._Z11STREAM_CopyPdS_m,"",@"SHT_CUDA_INFO"
	.sectionflags	@""
	.align	4


	//----- nvinfo : EIATTR_CUDA_API_VERSION
	.align		4
        /*0000*/ 	.byte	0x04, 0x37
        /*0002*/ 	.short	(.L_99 - .L_98)
.L_98:
        /*0004*/ 	.word	0x00000082


	//----- nvinfo : EIATTR_KPARAM_INFO
	.align		4
.L_99:
        /*0008*/ 	.byte	0x04, 0x17
        /*000a*/ 	.short	(.L_101 - .L_100)
.L_100:
        /*000c*/ 	.word	0x00000000
        /*0010*/ 	.short	0x0002
        /*0012*/ 	.short	0x0010
        /*0014*/ 	.byte	0x00, 0xf0, 0x21, 0x00


	//----- nvinfo : EIATTR_KPARAM_INFO
	.align		4
.L_101:
        /*0018*/ 	.byte	0x04, 0x17
        /*001a*/ 	.short	(.L_103 - .L_102)
.L_102:
        /*001c*/ 	.word	0x00000000
        /*0020*/ 	.short	0x0001
        /*0022*/ 	.short	0x0008
        /*0024*/ 	.byte	0x00, 0xf5, 0x21, 0x00


	//----- nvinfo : EIATTR_KPARAM_INFO
	.align		4
.L_103:
        /*0028*/ 	.byte	0x04, 0x17
        /*002a*/ 	.short	(.L_105 - .L_104)
.L_104:
        /*002c*/ 	.word	0x00000000
        /*0030*/ 	.short	0x0000
        /*0032*/ 	.short	0x0000
        /*0034*/ 	.byte	0x00, 0xf5, 0x21, 0x00


	//----- nvinfo : EIATTR_SPARSE_MMA_MASK
	.align		4
.L_105:
        /*0038*/ 	.byte	0x03, 0x50
        /*003a*/ 	.short	0x0000


	//----- nvinfo : EIATTR_MAXREG_COUNT
	.align		4
        /*003c*/ 	.byte	0x03, 0x1b
        /*003e*/ 	.short	0x00ff


	//----- nvinfo : EIATTR_MERCURY_ISA_VERSION
	.align		4
        /*0040*/ 	.byte	0x03, 0x5f
        /*0042*/ 	.short	0x0101


	//----- nvinfo : EIATTR_VRC_CTA_INIT_COUNT
	.align		4
        /*0044*/ 	.byte	0x02, 0x4a
	.zero		1
	.zero		1


	//----- nvinfo : EIATTR_EXIT_INSTR_OFFSETS
	.align		4
        /*0048*/ 	.byte	0x04, 0x1c
        /*004a*/ 	.short	(.L_107 - .L_106)


	//   ....[0]....
.L_106:
        /*004c*/ 	.word	0x00000010


	//----- nvinfo : EIATTR_CBANK_PARAM_SIZE
	.align		4
.L_107:
        /*0050*/ 	.byte	0x03, 0x19
        /*0052*/ 	.short	0x0018


	//----- nvinfo : EIATTR_PARAM_CBANK
	.align		4
        /*0054*/ 	.byte	0x04, 0x0a
        /*0056*/ 	.short	(.L_109 - .L_108)
	.align		4
.L_108:
        /*0058*/ 	.word	index@(.nv.constant0._Z11STREAM_CopyPdS_m)
        /*005c*/ 	.short	0x0380
        /*005e*/ 	.short	0x0018


	//----- nvinfo : EIATTR_SW_WAR
	.align		4
.L_109:
        /*0060*/ 	.byte	0x04, 0x36
        /*0062*/ 	.short	(.L_111 - .L_110)
.L_110:
        /*0064*/ 	.word	0x00000008
.L_111:


//--------------------- .nv.info._Z9set_arrayPddm --------------------------
	.section	.nv.info._Z9set_arrayPddm,"",@"SHT_CUDA_INFO"
	.sectionflags	@""
	.align	4


	//----- nvinfo : EIATTR_CUDA_API_VERSION
	.align		4
        /*0000*/ 	.byte	0x04, 0x37
        /*0002*/ 	.short	(.L_113 - .L_112)
.L_112:
        /*0004*/ 	.word	0x00000082


	//----- nvinfo : EIATTR_KPARAM_INFO
	.align		4
.L_113:
        /*0008*/ 	.byte	0x04, 0x17
        /*000a*/ 	.short	(.L_115 - .L_114)
.L_114:
        /*000c*/ 	.word	0x00000000
        /*0010*/ 	.short	0x0002
        /*0012*/ 	.short	0x0010
        /*0014*/ 	.byte	0x00, 0xf0, 0x21, 0x00


	//----- nvinfo : EIATTR_KPARAM_INFO
	.align		4
.L_115:
        /*0018*/ 	.byte	0x04, 0x17
        /*001a*/ 	.short	(.L_117 - .L_116)
.L_116:
        /*001c*/ 	.word	0x00000000
        /*0020*/ 	.short	0x0001
        /*0022*/ 	.short	0x0008
        /*0024*/ 	.byte	0x00, 0xf0, 0x21, 0x00


	//----- nvinfo : EIATTR_KPARAM_INFO
	.align		4
.L_117:
        /*0028*/ 	.byte	0x04, 0x17
        /*002a*/ 	.short	(.L_119 - .L_118)
.L_118:
        /*002c*/ 	.word	0x00000000
        /*0030*/ 	.short	0x0000
        /*0032*/ 	.short	0x0000
        /*0034*/ 	.byte	0x00, 0xf5, 0x21, 0x00


	//----- nvinfo : EIATTR_SPARSE_MMA_MASK
	.align		4
.L_119:
        /*0038*/ 	.byte	0x03, 0x50
        /*003a*/ 	.short	0x0000


	//----- nvinfo : EIATTR_MAXREG_COUNT
	.align		4
        /*003c*/ 	.byte	0x03, 0x1b
        /*003e*/ 	.short	0x00ff


	//----- nvinfo : EIATTR_MERCURY_ISA_VERSION
	.align		4
        /*0040*/ 	.byte	0x03, 0x5f
        /*0042*/ 	.short	0x0101


	//----- nvinfo : EIATTR_VRC_CTA_INIT_COUNT
	.align		4
        /*0044*/ 	.byte	0x02, 0x4a
	.zero		1
	.zero		1


	//----- nvinfo : EIATTR_EXIT_INSTR_OFFSETS
	.align		4
        /*0048*/ 	.byte	0x04, 0x1c
        /*004a*/ 	.short	(.L_121 - .L_120)


	//   ....[0]....
.L_120:
        /*004c*/ 	.word	0x00000010


	//----- nvinfo : EIATTR_CBANK_PARAM_SIZE
	.align		4
.L_121:
        /*0050*/ 	.byte	0x03, 0x19
        /*0052*/ 	.short	0x0018


	//----- nvinfo : EIATTR_PARAM_CBANK
	.align		4
        /*0054*/ 	.byte	0x04, 0x0a
        /*0056*/ 	.short	(.L_123 - .L_122)
	.align		4
.L_122:
        /*0058*/ 	.word	index@(.nv.constant0._Z9set_arrayPddm)
        /*005c*/ 	.short	0x0380
        /*005e*/ 	.short	0x0018


	//----- nvinfo : EIATTR_SW_WAR
	.align		4
.L_123:
        /*0060*/ 	.byte	0x04, 0x36
        /*0062*/ 	.short	(.L_125 - .L_124)
.L_124:
        /*0064*/ 	.word	0x00000008
.L_125:


//--------------------- .nv.info._Z6kernelPff     --------------------------
	.section	.nv.info._Z6kernelPff,"",@"SHT_CUDA_INFO"
	.sectionflags	@""
	.align	4


	//----- nvinfo : EIATTR_CUDA_API_VERSION
	.align		4
        /*0000*/ 	.byte	0x04, 0x37
        /*0002*/ 	.short	(.L_127 - .L_126)
.L_126:
        /*0004*/ 	.word	0x00000082


	//----- nvinfo : EIATTR_KPARAM_INFO
	.align		4
.L_127:
        /*0008*/ 	.byte	0x04, 0x17
        /*000a*/ 	.short	(.L_129 - .L_128)
.L_128:
        /*000c*/ 	.word	0x00000000
        /*0010*/ 	.short	0x0001
        /*0012*/ 	.short	0x0008
        /*0014*/ 	.byte	0x00, 0xf0, 0x11, 0x00


	//----- nvinfo : EIATTR_KPARAM_INFO
	.align		4
.L_129:
        /*0018*/ 	.byte	0x04, 0x17
        /*001a*/ 	.short	(.L_131 - .L_130)
.L_130:
        /*001c*/ 	.word	0x00000000
        /*0020*/ 	.short	0x0000
        /*0022*/ 	.short	0x0000
        /*0024*/ 	.byte	0x00, 0xf5, 0x21, 0x00


	//----- nvinfo : EIATTR_SPARSE_MMA_MASK
	.align		4
.L_131:
        /*0028*/ 	.byte	0x03, 0x50
        /*002a*/ 	.short	0x0000


	//----- nvinfo : EIATTR_MAXREG_COUNT
	.align		4
        /*002c*/ 	.byte	0x03, 0x1b
        /*002e*/ 	.short	0x00ff


	//----- nvinfo : EIATTR_MERCURY_ISA_VERSION
	.align		4
        /*0030*/ 	.byte	0x03, 0x5f
        /*0032*/ 	.short	0x0101


	//----- nvinfo : EIATTR_VRC_CTA_INIT_COUNT
	.align		4
        /*0034*/ 	.byte	0x02, 0x4a
	.zero		1
	.zero		1


	//----- nvinfo : EIATTR_EXIT_INSTR_OFFSETS
	.align		4
        /*0038*/ 	.byte	0x04, 0x1c
        /*003a*/ 	.short	(.L_133 - .L_132)


	//   ....[0]....
.L_132:
        /*003c*/ 	.word	0x00000010


	//----- nvinfo : EIATTR_CBANK_PARAM_SIZE
	.align		4
.L_133:
        /*0040*/ 	.byte	0x03, 0x19
        /*0042*/ 	.short	0x000c


	//----- nvinfo : EIATTR_PARAM_CBANK
	.align		4
        /*0044*/ 	.byte	0x04, 0x0a
        /*0046*/ 	.short	(.L_135 - .L_134)
	.align		4
.L_134:
        /*0048*/ 	.word	index@(.nv.constant0._Z6kernelPff)
        /*004c*/ 	.short	0x0380
        /*004e*/ 	.short	0x000c


	//----- nvinfo : EIATTR_SW_WAR
	.align		4
.L_135:
        /*0050*/ 	.byte	0x04, 0x36
        /*0052*/ 	.short	(.L_137 - .L_136)
.L_136:
        /*0054*/ 	.word	0x00000008
.L_137:


//--------------------- .nv.info._Z12foo_kernel_4v --------------------------
	.section	.nv.info._Z12foo_kernel_4v,"",@"SHT_CUDA_INFO"
	.sectionflags	@""
	.align	4


	//----- nvinfo : EIATTR_CUDA_API_VERSION
	.align		4
        /*0000*/ 	.byte	0x04, 0x37
        /*0002*/ 	.short	(.L_139 - .L_138)
.L_138:
        /*0004*/ 	.word	0x00000082


	//----- nvinfo : EIATTR_SPARSE_MMA_MASK
	.align		4
.L_139:
        /*0008*/ 	.byte	0x03, 0x50
        /*000a*/ 	.short	0x0000


	//----- nvinfo : EIATTR_MAXREG_COUNT
	.align		4
        /*000c*/ 	.byte	0x03, 0x1b
        /*000e*/ 	.short	0x00ff


	//----- nvinfo : EIATTR_MERCURY_ISA_VERSION
	.align		4
        /*0010*/ 	.byte	0x03, 0x5f
        /*0012*/ 	.short	0x0101


	//----- nvinfo : EIATTR_VRC_CTA_INIT_COUNT
	.align		4
        /*0014*/ 	.byte	0x02, 0x4a
	.zero		1
	.zero		1


	//----- nvinfo : EIATTR_EXIT_INSTR_OFFSETS
	.align		4
        /*0018*/ 	.byte	0x04, 0x1c
        /*001a*/ 	.short	(.L_141 - .L_140)


	//   ....[0]....
.L_140:
        /*001c*/ 	.word	0x00000010


	//----- nvinfo : EIATTR_SW_WAR
	.align		4
.L_141:
        /*0020*/ 	.byte	0x04, 0x36
        /*0022*/ 	.short	(.L_143 - .L_142)
.L_142:
        /*0024*/ 	.word	0x00000008
.L_143:


//--------------------- .nv.info._Z12foo_kernel_3v --------------------------
	.section	.nv.info._Z12foo_kernel_3v,"",@"SHT_CUDA_INFO"
	.sectionflags	@""
	.align	4


	//----- nvinfo : EIATTR_CUDA_API_VERSION
	.align		4
        /*0000*/ 	.byte	0x04, 0x37
        /*0002*/ 	.short	(.L_145 - .L_144)
.L_144:
        /*0004*/ 	.word	0x00000082


	//----- nvinfo : EIATTR_SPARSE_MMA_MASK
	.align		4
.L_145:
        /*0008*/ 	.byte	0x03, 0x50
        /*000a*/ 	.short	0x0000


	//----- nvinfo : EIATTR_MAXREG_COUNT
	.align		4
        /*000c*/ 	.byte	0x03, 0x1b
        /*000e*/ 	.short	0x00ff


	//----- nvinfo : EIATTR_MERCURY_ISA_VERSION
	.align		4
        /*0010*/ 	.byte	0x03, 0x5f
        /*0012*/ 	.short	0x0101


	//----- nvinfo : EIATTR_VRC_CTA_INIT_COUNT
	.align		4
        /*0014*/ 	.byte	0x02, 0x4a
	.zero		1
	.zero		1


	//----- nvinfo : EIATTR_EXIT_INSTR_OFFSETS
	.align		4
        /*0018*/ 	.byte	0x04, 0x1c
        /*001a*/ 	.short	(.L_147 - .L_146)


	//   ....[0]....
.L_146:
        /*001c*/ 	.word	0x00000010


	//----- nvinfo : EIATTR_SW_WAR
	.align		4
.L_147:
        /*0020*/ 	.byte	0x04, 0x36
        /*0022*/ 	.short	(.L_149 - .L_148)
.L_148:
        /*0024*/ 	.word	0x00000008
.L_149:


//--------------------- .nv.info._Z12foo_kernel_2v --------------------------
	.section	.nv.info._Z12foo_kernel_2v,"",@"SHT_CUDA_INFO"
	.sectionflags	@""
	.align	4


	//----- nvinfo : EIATTR_CUDA_API_VERSION
	.align		4
        /*0000*/ 	.byte	0x04, 0x37
        /*0002*/ 	.short	(.L_151 - .L_150)
.L_150:
        /*0004*/ 	.word	0x00000082


	//----- nvinfo : EIATTR_SPARSE_MMA_MASK
	.align		4
.L_151:
        /*0008*/ 	.byte	0x03, 0x50
        /*000a*/ 	.short	0x0000


	//----- nvinfo : EIATTR_MAXREG_COUNT
	.align		4
        /*000c*/ 	.byte	0x03, 0x1b
        /*000e*/ 	.short	0x00ff


	//----- nvinfo : EIATTR_MERCURY_ISA_VERSION
	.align		4
        /*0010*/ 	.byte	0x03, 0x5f
        /*0012*/ 	.short	0x0101


	//----- nvinfo : EIATTR_VRC_CTA_INIT_COUNT
	.align		4
        /*0014*/ 	.byte	0x02, 0x4a
	.zero		1
	.zero		1


	//----- nvinfo : EIATTR_EXIT_INSTR_OFFSETS
	.align		4
        /*0018*/ 	.byte	0x04, 0x1c
        /*001a*/ 	.short	(.L_153 - .L_152)


	//   ....[0]....
.L_152:
        /*001c*/ 	.word	0x00000010


	//----- nvinfo : EIATTR_SW_WAR
	.align		4
.L_153:
        /*0020*/ 	.byte	0x04, 0x36
        /*0022*/ 	.short	(.L_155 - .L_154)
.L_154:
        /*0024*/ 	.word	0x00000008
.L_155:


//--------------------- .nv.info._Z12foo_kernel_1v --------------------------
	.section	.nv.info._Z12foo_kernel_1v,"",@"SHT_CUDA_INFO"
	.sectionflags	@""
	.align	4


	//----- nvinfo : EIATTR_CUDA_API_VERSION
	.align		4
        /*0000*/ 	.byte	0x04, 0x37
        /*0002*/ 	.short	(.L_157 - .L_156)
.L_156:
        /*0004*/ 	.word	0x00000082


	//----- nvinfo : EIATTR_SPARSE_MMA_MASK
	.align		4
.L_157:
        /*0008*/ 	.byte	0x03, 0x50
        /*000a*/ 	.short	0x0000


	//----- nvinfo : EIATTR_MAXREG_COUNT
	.align		4
        /*000c*/ 	.byte	0x03, 0x1b
        /*000e*/ 	.short	0x00ff


	//----- nvinfo : EIATTR_MERCURY_ISA_VERSION
	.align		4
        /*0010*/ 	.byte	0x03, 0x5f
        /*0012*/ 	.short	0x0101


	//----- nvinfo : EIATTR_VRC_CTA_INIT_COUNT
	.align		4
        /*0014*/ 	.byte	0x02, 0x4a
	.zero		1
	.zero		1


	//----- nvinfo : EIATTR_EXIT_INSTR_OFFSETS
	.align		4
        /*0018*/ 	.byte	0x04, 0x1c
        /*001a*/ 	.short	(.L_159 - .L_158)


	//   ....[0]....
.L_158:
        /*001c*/ 	.word	0x00000010


	//----- nvinfo : EIATTR_SW_WAR
	.align		4
.L_159:
        /*0020*/ 	.byte	0x04, 0x36
        /*0022*/ 	.short	(.L_161 - .L_160)
.L_160:
        /*0024*/ 	.word	0x00000008
.L_161:


//--------------------- .nv.info._Z8kernel_4v     --------------------------
	.section	.nv.info._Z8kernel_4v,"",@"SHT_CUDA_INFO"
	.sectionflags	@""
	.align	4


	//----- nvinfo : EIATTR_CUDA_API_VERSION
	.align		4
        /*0000*/ 	.byte	0x04, 0x37
        /*0002*/ 	.short	(.L_163 - .L_162)
.L_162:
        /*0004*/ 	.word	0x00000082


	//----- nvinfo : EIATTR_SPARSE_MMA_MASK
	.align		4
.L_163:
        /*0008*/ 	.byte	0x03, 0x50
        /*000a*/ 	.short	0x0000


	//----- nvinfo : EIATTR_MAXREG_COUNT
	.align		4
        /*000c*/ 	.byte	0x03, 0x1b
        /*000e*/ 	.short	0x00ff


	//----- nvinfo : EIATTR_MERCURY_ISA_VERSION
	.align		4
        /*0010*/ 	.byte	0x03, 0x5f
        /*0012*/ 	.short	0x0101


	//----- nvinfo : EIATTR_VRC_CTA_INIT_COUNT
	.align		4
        /*0014*/ 	.byte	0x02, 0x4a
	.zero		1
	.zero		1


	//----- nvinfo : EIATTR_EXIT_INSTR_OFFSETS
	.align		4
        /*0018*/ 	.byte	0x04, 0x1c
        /*001a*/ 	.short	(.L_165 - .L_164)


	//   ....[0]....
.L_164:
        /*001c*/ 	.word	0x00000010


	//----- nvinfo : EIATTR_SW_WAR
	.align		4
.L_165:
        /*0020*/ 	.byte	0x04, 0x36
        /*0022*/ 	.short	(.L_167 - .L_166)
.L_166:
        /*0024*/ 	.word	0x00000008
.L_167:


//--------------------- .nv.info._Z8kernel_3v     --------------------------
	.section	.nv.info._Z8kernel_3v,"",@"SHT_CUDA_INFO"
	.sectionflags	@""
	.align	4


	//----- nvinfo : EIATTR_CUDA_API_VERSION
	.align		4
        /*0000*/ 	.byte	0x04, 0x37
        /*0002*/ 	.short	(.L_169 - .L_168)
.L_168:
        /*0004*/ 	.word	0x00000082


	//----- nvinfo : EIATTR_SPARSE_MMA_MASK
	.align		4
.L_169:
        /*0008*/ 	.byte	0x03, 0x50
        /*000a*/ 	.short	0x0000


	//----- nvinfo : EIATTR_MAXREG_COUNT
	.align		4
        /*000c*/ 	.byte	0x03, 0x1b
        /*000e*/ 	.short	0x00ff


	//----- nvinfo : EIATTR_MERCURY_ISA_VERSION
	.align		4
        /*0010*/ 	.byte	0x03, 0x5f
        /*0012*/ 	.short	0x0101


	//----- nvinfo : EIATTR_VRC_CTA_INIT_COUNT
	.align		4
        /*0014*/ 	.byte	0x02, 0x4a
	.zero		1
	.zero		1


	//----- nvinfo : EIATTR_EXIT_INSTR_OFFSETS
	.align		4
        /*0018*/ 	.byte	0x04, 0x1c
        /*001a*/ 	.short	(.L_171 - .L_170)


	//   ....[0]....
.L_170:
        /*001c*/ 	.word	0x00000010


	//----- nvinfo : EIATTR_SW_WAR
	.align		4
.L_171:
        /*0020*/ 	.byte	0x04, 0x36
        /*0022*/ 	.short	(.L_173 - .L_172)
.L_172:
        /*0024*/ 	.word	0x00000008
.L_173:


//--------------------- .nv.info._Z8kernel_2v     --------------------------
	.section	.nv.info._Z8kernel_2v,"",@"SHT_CUDA_INFO"
	.sectionflags	@""
	.align	4


	//----- nvinfo : EIATTR_CUDA_API_VERSION
	.align		4
        /*0000*/ 	.byte	0x04, 0x37
        /*0002*/ 	.short	(.L_175 - .L_174)
.L_174:
        /*0004*/ 	.word	0x00000082


	//----- nvinfo : EIATTR_SPARSE_MMA_MASK
	.align		4
.L_175:
        /*0008*/ 	.byte	0x03, 0x50
        /*000a*/ 	.short	0x0000


	//----- nvinfo : EIATTR_MAXREG_COUNT
	.align		4
        /*000c*/ 	.byte	0x03, 0x1b
        /*000e*/ 	.short	0x00ff


	//----- nvinfo : EIATTR_MERCURY_ISA_VERSION
	.align		4
        /*0010*/ 	.byte	0x03, 0x5f
        /*0012*/ 	.short	0x0101


	//----- nvinfo : EIATTR_VRC_CTA_INIT_COUNT
	.align		4
        /*0014*/ 	.byte	0x02, 0x4a
	.zero		1
	.zero		1


	//----- nvinfo : EIATTR_EXIT_INSTR_OFFSETS
	.align		4
        /*0018*/ 	.byte	0x04, 0x1c
        /*001a*/ 	.short	(.L_177 - .L_176)


	//   ....[0]....
.L_176:
        /*001c*/ 	.word	0x00000010


	//----- nvinfo : EIATTR_SW_WAR
	.align		4
.L_177:
        /*0020*/ 	.byte	0x04, 0x36
        /*0022*/ 	.short	(.L_179 - .L_178)
.L_178:
        /*0024*/ 	.word	0x00000008
.L_179:


//--------------------- .nv.info._Z8kernel_1v     --------------------------
	.section	.nv.info._Z8kernel_1v,"",@"SHT_CUDA_INFO"
	.sectionflags	@""
	.align	4


	//----- nvinfo : EIATTR_CUDA_API_VERSION
	.align		4
        /*0000*/ 	.byte	0x04, 0x37
        /*0002*/ 	.short	(.L_181 - .L_180)
.L_180:
        /*0004*/ 	.word	0x00000082


	//----- nvinfo : EIATTR_SPARSE_MMA_MASK
	.align		4
.L_181:
        /*0008*/ 	.byte	0x03, 0x50
        /*000a*/ 	.short	0x0000


	//----- nvinfo : EIATTR_MAXREG_COUNT
	.align		4
        /*000c*/ 	.byte	0x03, 0x1b
        /*000e*/ 	.short	0x00ff


	//----- nvinfo : EIATTR_MERCURY_ISA_VERSION
	.align		4
        /*0010*/ 	.byte	0x03, 0x5f
        /*0012*/ 	.short	0x0101


	//----- nvinfo : EIATTR_VRC_CTA_INIT_COUNT
	.align		4
        /*0014*/ 	.byte	0x02, 0x4a
	.zero		1
	.zero		1


	//----- nvinfo : EIATTR_EXIT_INSTR_OFFSETS
	.align		4
        /*0018*/ 	.byte	0x04, 0x1c
        /*001a*/ 	.short	(.L_183 - .L_182)


	//   ....[0]....
.L_182:
        /*001c*/ 	.word	0x00000010


	//----- nvinfo : EIATTR_SW_WAR
	.align		4
.L_183:
        /*0020*/ 	.byte	0x04, 0x36
        /*0022*/ 	.short	(.L_185 - .L_184)
.L_184:
        /*0024*/ 	.word	0x00000008
.L_185:


//--------------------- .nv.callgraph             --------------------------
	.section	.nv.callgraph,"",@"SHT_CUDA_CALLGRAPH"
	.align	4
	.sectionentsize	8
	.align		4
        /*0000*/ 	.word	0x00000000
	.align		4
        /*0004*/ 	.word	0xffffffff
	.align		4
        /*0008*/ 	.word	0x00000000
	.align		4
        /*000c*/ 	.word	0xfffffffe
	.align		4
        /*0010*/ 	.word	0x00000000
	.align		4
        /*0014*/ 	.word	0xfffffffd
	.align		4
        /*0018*/ 	.word	0x00000000
	.align		4
        /*001c*/ 	.word	0xfffffffc


//--------------------- .text._Z15kernel_ctst2184v --------------------------
	.section	.text._Z15kernel_ctst2184v,"ax",@progbits
	.align	128
        .global         _Z15kernel_ctst2184v
        .type           _Z15kernel_ctst2184v,@function
        .size           _Z15kernel_ctst2184v,(.L_x_13 - _Z15kernel_ctst2184v)
        .other          _Z15kernel_ctst2184v,@"STO_CUDA_ENTRY STV_DEFAULT"
_Z15kernel_ctst2184v:
.text._Z15kernel_ctst2184v:
[----:B------:R-:W-:Y:S01]  /*0000*/  LDC R1, c[0x0][0x37c] ;  /* 0x0000df00ff017b82 */ /* 0x000fe20000000800 */
[----:B------:R-:W-:Y:S05]  /*0010*/  EXIT ;  /* 0x000000000000794d */ /* 0x000fea0003800000 */
.L_x_0:
[----:B------:R-:W-:-:S00]  /*0020*/  BRA `(.L_x_0) ;  /* 0xfffffffc00fc7947 */ /* 0x000fc0000383ffff */
[----:B------:R-:W-:-:S00]  /*0030*/  NOP ;  /* 0x0000000000007918 */ /* 0x000fc00000000000 */
        /* <DEDUP_REMOVED lines=12> */
.L_x_13:


//--------------------- .text._Z21STREAM_Copy_OptimizedPdS_m --------------------------
	.section	.text._Z21STREAM_Copy_OptimizedPdS_m,"ax",@progbits
	.align	128
        .global         _Z21STREAM_Copy_OptimizedPdS_m
        .type           _Z21STREAM_Copy_OptimizedPdS_m,@function
        .size           _Z21STREAM_Copy_OptimizedPdS_m,(.L_x_14 - _Z21STREAM_Copy_OptimizedPdS_m)
        .other          _Z21STREAM_Copy_OptimizedPdS_m,@"STO_CUDA_ENTRY STV_DEFAULT"
_Z21STREAM_Copy_OptimizedPdS_m:
.text._Z21STREAM_Copy_OptimizedPdS_m:
[----:B------:R-:W-:Y:S01]  /*0000*/  LDC R1, c[0x0][0x37c] ;  /* 0x0000df00ff017b82 */ /* 0x000fe20000000800 */
[----:B------:R-:W-:Y:S05]  /*0010*/  EXIT ;  /* 0x000000000000794d */ /* 0x000fea0003800000 */
.L_x_1:
        /* <DEDUP_REMOVED lines=14> */
.L_x_14:


//--------------------- .text._Z11STREAM_CopyPdS_m --------------------------
	.section	.text._Z11STREAM_CopyPdS_m,"ax",@progbits
	.align	128
        .global         _Z11STREAM_CopyPdS_m
        .type           _Z11STREAM_CopyPdS_m,@function
        .size           _Z11STREAM_CopyPdS_m,(.L_x_15 - _Z11STREAM_CopyPdS_m)
        .other          _Z11STREAM_CopyPdS_m,@"STO_CUDA_ENTRY STV_DEFAULT"
_Z11STREAM_CopyPdS_m:
.text._Z11STREAM_CopyPdS_m:
[----:B------:R-:W-:Y:S01]  /*0000*/  LDC R1, c[0x0][0x37c] ;  /* 0x0000df00ff017b82 */ /* 0x000fe20000000800 */
[----:B------:R-:W-:Y:S05]  /*0010*/  EXIT ;  /* 0x000000000000794d */ /* 0x000fea0003800000 */
.L_x_2:
        /* <DEDUP_REMOVED lines=14> */
.L_x_15:


//--------------------- .text._Z9set_arrayPddm    --------------------------
	.section	.text._Z9set_arrayPddm,"ax",@progbits
	.align	128
        .global         _Z9set_arrayPddm
        .type           _Z9set_arrayPddm,@function
        .size           _Z9set_arrayPddm,(.L_x_16 - _Z9set_arrayPddm)
        .other          _Z9set_arrayPddm,@"STO_CUDA_ENTRY STV_DEFAULT"
_Z9set_arrayPddm:
.text._Z9set_arrayPddm:
[----:B------:R-:W-:Y:S01]  /*0000*/  LDC R1, c[0x0][0x37c] ;  /* 0x0000df00ff017b82 */ /* 0x000fe20000000800 */
[----:B------:R-:W-:Y:S05]  /*0010*/  EXIT ;  /* 0x000000000000794d */ /* 0x000fea0003800000 */
.L_x_3:
        /* <DEDUP_REMOVED lines=14> */
.L_x_16:


//--------------------- .text._Z6kernelPff        --------------------------
	.section	.text._Z6kernelPff,"ax",@progbits
	.align	128
        .global         _Z6kernelPff
        .type           _Z6kernelPff,@function
        .size           _Z6kernelPff,(.L_x_17 - _Z6kernelPff)
        .other          _Z6kernelPff,@"STO_CUDA_ENTRY STV_DEFAULT"
_Z6kernelPff:
.text._Z6kernelPff:
[----:B------:R-:W-:Y:S01]  /*0000*/  LDC R1, c[0x0][0x37c] ;  /* 0x0000df00ff017b82 */ /* 0x000fe20000000800 */
[----:B------:R-:W-:Y:S05]  /*0010*/  EXIT ;  /* 0x000000000000794d */ /* 0x000fea0003800000 */
.L_x_4:
        /* <DEDUP_REMOVED lines=14> */
.L_x_17:


//--------------------- .text._Z12foo_kernel_4v   --------------------------
	.section	.text._Z12foo_kernel_4v,"ax",@progbits
	.align	128
        .global         _Z12foo_kernel_4v
        .type           _Z12foo_kernel_4v,@function
        .size           _Z12foo_kernel_4v,(.L_x_18 - _Z12foo_kernel_4v)
        .other          _Z12foo_kernel_4v,@"STO_CUDA_ENTRY STV_DEFAULT"
_Z12foo_kernel_4v:
.text._Z12foo_kernel_4v:
[----:B------:R-:W-:Y:S01]  /*0000*/  LDC R1, c[0x0][0x37c] ;  /* 0x0000df00ff017b82 */ /* 0x000fe20000000800 */
[----:B------:R-:W-:Y:S05]  /*0010*/  EXIT ;  /* 0x000000000000794d */ /* 0x000fea0003800000 */
.L_x_5:
        /* <DEDUP_REMOVED lines=14> */
.L_x_18:


//--------------------- .text._Z12foo_kernel_3v   --------------------------
	.section	.text._Z12foo_kernel_3v,"ax",@progbits
	.align	128
        .global         _Z12foo_kernel_3v
        .type           _Z12foo_kernel_3v,@function
        .size           _Z12foo_kernel_3v,(.L_x_19 - _Z12foo_kernel_3v)
        .other          _Z12foo_kernel_3v,@"STO_CUDA_ENTRY STV_DEFAULT"
_Z12foo_kernel_3v:
.text._Z12foo_kernel_3v:
[----:B------:R-:W-:Y:S01]  /*0000*/  LDC R1, c[0x0][0x37c] ;  /* 0x0000df00ff017b82 */ /* 0x000fe20000000800 */
[----:B------:R-:W-:Y:S05]  /*0010*/  EXIT ;  /* 0x000000000000794d */ /* 0x000fea0003800000 */
.L_x_6:
        /* <DEDUP_REMOVED lines=14> */
.L_x_19:


//--------------------- .text._Z12foo_kernel_2v   --------------------------
	.section	.text._Z12foo_kernel_2v,"ax",@progbits
	.align	128
        .global         _Z12foo_kernel_2v
        .type           _Z12foo_kernel_2v,@function
        .size           _Z12foo_kernel_2v,(.L_x_20 - _Z12foo_kernel_2v)
        .other          _Z12foo_kernel_2v,@"STO_CUDA_ENTRY STV_DEFAULT"
_Z12foo_kernel_2v:
.text._Z12foo_kernel_2v:
[----:B------:R-:W-:Y:S01]  /*0000*/  LDC R1, c[0x0][0x37c] ;  /* 0x0000df00ff017b82 */ /* 0x000fe20000000800 */
[----:B------:R-:W-:Y:S05]  /*0010*/  EXIT ;  /* 0x000000000000794d */ /* 0x000fea0003800000 */
.L_x_7:
        /* <DEDUP_REMOVED lines=14> */
.L_x_20:


//--------------------- .text._Z12foo_kernel_1v   --------------------------
	.section	.text._Z12foo_kernel_1v,"ax",@progbits
	.align	128
        .global         _Z12foo_kernel_1v
        .type           _Z12foo_kernel_1v,@function
        .size           _Z12foo_kernel_1v,(.L_x_21 - _Z12foo_kernel_1v)
        .other          _Z12foo_kernel_1v,@"STO_CUDA_ENTRY STV_DEFAULT"
_Z12foo_kernel_1v:
.text._Z12foo_kernel_1v:
[----:B------:R-:W-:Y:S01]  /*0000*/  LDC R1, c[0x0][0x37c] ;  /* 0x0000df00ff017b82 */ /* 0x000fe20000000800 */
[----:B------:R-:W-:Y:S05]  /*0010*/  EXIT ;  /* 0x000000000000794d */ /* 0x000fea0003800000 */
.L_x_8:
        /* <DEDUP_REMOVED lines=14> */
.L_x_21:


//--------------------- .text._Z8kernel_4v        --------------------------
	.section	.text._Z8kernel_4v,"ax",@progbits
	.align	128
        .global         _Z8kernel_4v
        .type           _Z8kernel_4v,@function
        .size           _Z8kernel_4v,(.L_x_22 - _Z8kernel_4v)
        .other          _Z8kernel_4v,@"STO_CUDA_ENTRY STV_DEFAULT"
_Z8kernel_4v:
.text._Z8kernel_4v:
[----:B------:R-:W-:Y:S01]  /*0000*/  LDC R1, c[0x0][0x37c] ;  /* 0x0000df00ff017b82 */ /* 0x000fe20000000800 */
[----:B------:R-:W-:Y:S05]  /*0010*/  EXIT ;  /* 0x000000000000794d */ /* 0x000fea0003800000 */
.L_x_9:
        /* <DEDUP_REMOVED lines=14> */
.L_x_22:


//--------------------- .text._Z8kernel_3v        --------------------------
	.section	.text._Z8kernel_3v,"ax",@progbits
	.align	128
        .global         _Z8kernel_3v
        .type           _Z8kernel_3v,@function
        .size           _Z8kernel_3v,(.L_x_23 - _Z8kernel_3v)
        .other          _Z8kernel_3v,@"STO_CUDA_ENTRY STV_DEFAULT"
_Z8kernel_3v:
.text._Z8kernel_3v:
[----:B------:R-:W-:Y:S01]  /*0000*/  LDC R1, c[0x0][0x37c] ;  /* 0x0000df00ff017b82 */ /* 0x000fe20000000800 */
[----:B------:R-:W-:Y:S05]  /*0010*/  EXIT ;  /* 0x000000000000794d */ /* 0x000fea0003800000 */
.L_x_10:
        /* <DEDUP_REMOVED lines=14> */
.L_x_23:


//--------------------- .text._Z8kernel_2v        --------------------------
	.section	.text._Z8kernel_2v,"ax",@progbits
	.align	128
        .global         _Z8kernel_2v
        .type           _Z8kernel_2v,@function
        .size           _Z8kernel_2v,(.L_x_24 - _Z8kernel_2v)
        .other          _Z8kernel_2v,@"STO_CUDA_ENTRY STV_DEFAULT"
_Z8kernel_2v:
.text._Z8kernel_2v:
[----:B------:R-:W-:Y:S01]  /*0000*/  LDC R1, c[0x0][0x37c] ;  /* 0x0000df00ff017b82 */ /* 0x000fe20000000800 */
[----:B------:R-:W-:Y:S05]  /*0010*/  EXIT ;  /* 0x000000000000794d */ /* 0x000fea0003800000 */
.L_x_11:
        /* <DEDUP_REMOVED lines=14> */
.L_x_24:


//--------------------- .text._Z8kernel_1v        --------------------------
	.section	.text._Z8kernel_1v,"ax",@progbits
	.align	128
        .global         _Z8kernel_1v
        .type           _Z8kernel_1v,@function
        .size           _Z8kernel_1v,(.L_x_25 - _Z8kernel_1v)
        .other          _Z8kernel_1v,@"STO_CUDA_ENTRY STV_DEFAULT"
_Z8kernel_1v:
.text._Z8kernel_1v:
[----:B------:R-:W-:Y:S01]  /*0000*/  LDC R1, c[0x0][0x37c] ;  /* 0x0000df00ff017b82 */ /* 0x000fe20000000800 */
[----:B------:R-:W-:Y:S05]  /*0010*/  EXIT ;  /* 0x000000000000794d */ /* 0x000fea0003800000 */
.L_x_12:
        /* <DEDUP_REMOVED lines=14> */
.L_x_25:


//--------------------- .nv.shared.reserved.0     --------------------------
	.section	.nv.shared.reserved.0,"aw",@nobits
	.weak		__nv_reservedSMEM_offset_0_alias
	.size		__nv_reservedSMEM_offset_0_alias, 0, 64
	.other		__nv_reservedSMEM_offset_0_alias,@"STO_CUDA_RESERVED_SHARED STV_DEFAULT"
__nv_reservedSMEM_offset_0_alias:
	.zero		0
	.zero		64


//--------------------- .nv.constant0._Z15kernel_ctst2184v --------------------------
	.section	.nv.constant0._Z15kernel_ctst2184v,"a",@progbits
	.sectionflags	@""
	.align	4
.nv.constant0._Z15kernel_ctst2184v:
	.zero		896


//--------------------- .nv.constant0._Z21STREAM_Copy_OptimizedPdS_m --------------------------
	.section	.nv.constant0._Z21STREAM_Copy_OptimizedPdS_m,"a",@progbits
	.sectionflags	@""
	.align	4
.nv.constant0._Z21STREAM_Copy_OptimizedPdS_m:
	.zero		920


//--------------------- .nv.constant0._Z11STREAM_CopyPdS_m --------------------------
	.section	.nv.constant0._Z11STREAM_CopyPdS_m,"a",@progbits
	.sectionflags	@""
	.align	4
.nv.constant0._Z11STREAM_CopyPdS_m:
	.zero		920


//--------------------- .nv.constant0._Z9set_arrayPddm --------------------------
	.section	.nv.constant0._Z9set_arrayPddm,"a",@progbits
	.sectionflags	@""
	.align	4
.nv.constant0._Z9set_arrayPddm:
	.zero		920


//--------------------- .nv.constant0._Z6kernelPff --------------------------
	.section	.nv.constant0._Z6kernelPff,"a",@progbits
	.sectionflags	@""
	.align	4
.nv.constant0._Z6kernelPff:
	.zero		908


//--------------------- .nv.constant0._Z12foo_kernel_4v --------------------------
	.section	.nv.constant0._Z12foo_kernel_4v,"a",@progbits
	.sectionflags	@""
	.align	4
.nv.constant0._Z12foo_kernel_4v:
	.zero		896


//--------------------- .nv.constant0._Z12foo_kernel_3v --------------------------
	.section	.nv.constant0._Z12foo_kernel_3v,"a",@progbits
	.sectionflags	@""
	.align	4
.nv.constant0._Z12foo_kernel_3v:
	.zero		896


//--------------------- .nv.constant0._Z12foo_kernel_2v --------------------------
	.section	.nv.constant0._Z12foo_kernel_2v,"a",@progbits
	.sectionflags	@""
	.align	4
.nv.constant0._Z12foo_kernel_2v:
	.zero		896


//--------------------- .nv.constant0._Z12foo_kernel_1v --------------------------
	.section	.nv.constant0._Z12foo_kernel_1v,"a",@progbits
	.sectionflags	@""
	.align	4
.nv.constant0._Z12foo_kernel_1v:
	.zero		896


//--------------------- .nv.constant0._Z8kernel_4v --------------------------
	.section	.nv.constant0._Z8kernel_4v,"a",@progbits
	.sectionflags	@""
	.align	4
.nv.constant0._Z8kernel_4v:
	.zero		896


//--------------------- .nv.constant0._Z8kernel_3v --------------------------
	.section	.nv.constant0._Z8kernel_3v,"a",@progbits
	.sectionflags	@""
	.align	4
.nv.constant0._Z8kernel_3v:
	.zero		896


//--------------------- .nv.constant0._Z8kernel_2v --------------------------
	.section	.nv.constant0._Z8kernel_2v,"a",@progbits
	.sectionflags	@""
	.align	4
.nv.constant0._Z8kernel_2v:
	.zero		896


//--------------------- .nv.constant0._Z8kernel_1v --------------------------
	.section	.nv.constant0._Z8kernel_1v,"a",@progbits
	.sectionflags	@""
	.align	4
.nv.constant0._Z8kernel_1v:
	.zero		896


//--------------------- SYMBOLS --------------------------

	.type		.nv.reservedSmem.offset0,@object
	.size		.nv.reservedSmem.offset0,0x4
